//
// Generated by NVIDIA NVVM Compiler
//
// Compiler Build ID: CL-36424714
// Cuda compilation tools, release 13.0, V13.0.88
// Based on NVVM 20.0.0
//

.version 9.0
.target sm_100
.address_size 64

	// .globl	_Z9transposePfPKfii

.visible .entry _Z9transposePfPKfii(
	.param .u64 .ptr .align 1 _Z9transposePfPKfii_param_0,
	.param .u64 .ptr .align 1 _Z9transposePfPKfii_param_1,
	.param .u32 _Z9transposePfPKfii_param_2,
	.param .u32 _Z9transposePfPKfii_param_3
)
{
	.reg .pred 	%p<13>;
	.reg .b32 	%r<27>;
	.reg .b32 	%f<5>;
	.reg .b64 	%rd<21>;

	ld.param.u64 	%rd3, [_Z9transposePfPKfii_param_0];
	ld.param.u64 	%rd4, [_Z9transposePfPKfii_param_1];
	ld.param.u32 	%r6, [_Z9transposePfPKfii_param_2];
	ld.param.u32 	%r8, [_Z9transposePfPKfii_param_3];
	cvta.to.global.u64 	%rd1, %rd3;
	cvta.to.global.u64 	%rd2, %rd4;
	mov.u32 	%r9, %ctaid.x;
	shl.b32 	%r10, %r9, 5;
	mov.u32 	%r11, %tid.x;
	add.s32 	%r1, %r10, %r11;
	mov.u32 	%r12, %ctaid.y;
	shl.b32 	%r13, %r12, 5;
	mov.u32 	%r14, %tid.y;
	add.s32 	%r15, %r13, %r14;
	setp.ge.s32 	%p1, %r1, %r6;
	setp.ge.s32 	%p2, %r15, %r8;
	or.pred  	%p3, %p1, %p2;
	@%p3 bra 	$L__BB0_2;
	mad.lo.s32 	%r16, %r15, %r6, %r1;
	mul.wide.s32 	%rd5, %r16, 4;
	add.s64 	%rd6, %rd2, %rd5;
	ld.global.f32 	%f1, [%rd6];
	mad.lo.s32 	%r17, %r1, %r8, %r15;
	mul.wide.s32 	%rd7, %r17, 4;
	add.s64 	%rd8, %rd1, %rd7;
	st.global.f32 	[%rd8], %f1;
$L__BB0_2:
	setp.ge.s32 	%p4, %r1, %r6;
	add.s32 	%r3, %r15, 8;
	setp.ge.s32 	%p5, %r3, %r8;
	or.pred  	%p6, %p4, %p5;
	@%p6 bra 	$L__BB0_4;
	mad.lo.s32 	%r18, %r3, %r6, %r1;
	mul.wide.s32 	%rd9, %r18, 4;
	add.s64 	%rd10, %rd2, %rd9;
	ld.global.f32 	%f2, [%rd10];
	add.s32 	%r19, %r1, 8;
	mad.lo.s32 	%r20, %r19, %r8, %r15;
	mul.wide.s32 	%rd11, %r20, 4;
	add.s64 	%rd12, %rd1, %rd11;
	st.global.f32 	[%rd12], %f2;
$L__BB0_4:
	setp.ge.s32 	%p7, %r1, %r6;
	add.s32 	%r4, %r15, 16;
	setp.ge.s32 	%p8, %r4, %r8;
	or.pred  	%p9, %p7, %p8;
	@%p9 bra 	$L__BB0_6;
	mad.lo.s32 	%r21, %r4, %r6, %r1;
	mul.wide.s32 	%rd13, %r21, 4;
	add.s64 	%rd14, %rd2, %rd13;
	ld.global.f32 	%f3, [%rd14];
	add.s32 	%r22, %r1, 16;
	mad.lo.s32 	%r23, %r22, %r8, %r15;
	mul.wide.s32 	%rd15, %r23, 4;
	add.s64 	%rd16, %rd1, %rd15;
	st.global.f32 	[%rd16], %f3;
$L__BB0_6:
	setp.ge.s32 	%p10, %r1, %r6;
	add.s32 	%r5, %r15, 24;
	setp.ge.s32 	%p11, %r5, %r8;
	or.pred  	%p12, %p10, %p11;
	@%p12 bra 	$L__BB0_8;
	mad.lo.s32 	%r24, %r5, %r6, %r1;
	mul.wide.s32 	%rd17, %r24, 4;
	add.s64 	%rd18, %rd2, %rd17;
	ld.global.f32 	%f4, [%rd18];
	add.s32 	%r25, %r1, 24;
	mad.lo.s32 	%r26, %r25, %r8, %r15;
	mul.wide.s32 	%rd19, %r26, 4;
	add.s64 	%rd20, %rd1, %rd19;
	st.global.f32 	[%rd20], %f4;
$L__BB0_8:
	ret;

}


// ===== COMPILED SASS (sm_100) =====

	.target	sm_100

	.elftype	@"ET_EXEC"


//--------------------- .note.nv.tkinfo           --------------------------
	.section	.note.nv.tkinfo,"",@"SHT_NOTE"
	.sectionflags	@"SHF_NOTE_NV_TKINFO"
	.tkinfo
        /*0018*/ 	.word	0x00000002
        /*0030*/ 	.string	""
        /*0030*/ 	.string	"ptxas"
        /*0030*/ 	.string	"Cuda compilation tools, release 13.0, V13.0.88"
        /*0030*/ 	.string	"Build cuda_13.0.r13.0/compiler.36424714_0"
        /*0030*/ 	.string	"-arch sm_100 -m 64 "



//--------------------- .note.nv.cuinfo           --------------------------
	.section	.note.nv.cuinfo,"",@"SHT_NOTE"
	.sectionflags	@"SHF_NOTE_NV_CUINFO"
        /*0018*/ 	.short	0x0002
        /*001a*/ 	.short	0x0064
        /*001c*/ 	.short	0x0082
	.zero		2


//--------------------- .nv.info                  --------------------------
	.section	.nv.info,"",@"SHT_CUDA_INFO"
	.align	4


	//----- nvinfo : EIATTR_REGCOUNT
	.align		4
        /*0000*/ 	.byte	0x04, 0x2f
        /*0002*/ 	.short	(.L_1 - .L_0)
	.align		4
.L_0:
        /*0004*/ 	.word	index@(_Z9transposePfPKfii)
        /*0008*/ 	.word	0x00000012


	//----- nvinfo : EIATTR_FRAME_SIZE
	.align		4
.L_1:
        /*000c*/ 	.byte	0x04, 0x11
        /*000e*/ 	.short	(.L_3 - .L_2)
	.align		4
.L_2:
        /*0010*/ 	.word	index@(_Z9transposePfPKfii)
        /*0014*/ 	.word	0x00000000


	//----- nvinfo : EIATTR_MIN_STACK_SIZE
	.align		4
.L_3:
        /*0018*/ 	.byte	0x04, 0x12
        /*001a*/ 	.short	(.L_5 - .L_4)
	.align		4
.L_4:
        /*001c*/ 	.word	index@(_Z9transposePfPKfii)
        /*0020*/ 	.word	0x00000000
.L_5:


//--------------------- .nv.compat                --------------------------
	.section	.nv.compat,"",@"SHT_CUDA_COMPAT_INFO"
	.align	4
        /*0000*/ 	.byte	0x02, 0x09, 0x00, 0x00, 0x02, 0x02, 0x01, 0x00, 0x02, 0x05, 0x05, 0x00, 0x03, 0x07, 0x01, 0x01
        /*0010*/ 	.byte	0x02, 0x03, 0x00, 0x00, 0x02, 0x06, 0x01, 0x00, 0x04, 0x0b, 0x08, 0x00, 0x09, 0x00, 0x00, 0x00
        /*0020*/ 	.byte	0x00, 0x00, 0x00, 0x00


//--------------------- .nv.info._Z9transposePfPKfii --------------------------
	.section	.nv.info._Z9transposePfPKfii,"",@"SHT_CUDA_INFO"
	.sectionflags	@""
	.align	4


	//----- nvinfo : EIATTR_CUDA_API_VERSION
	.align		4
        /*0000*/ 	.byte	0x04, 0x37
        /*0002*/ 	.short	(.L_7 - .L_6)
.L_6:
        /*0004*/ 	.word	0x00000082


	//----- nvinfo : EIATTR_KPARAM_INFO
	.align		4
.L_7:
        /*0008*/ 	.byte	0x04, 0x17
        /*000a*/ 	.short	(.L_9 - .L_8)
.L_8:
        /*000c*/ 	.word	0x00000000
        /*0010*/ 	.short	0x0003
        /*0012*/ 	.short	0x0014
        /*0014*/ 	.byte	0x00, 0xf0, 0x11, 0x00


	//----- nvinfo : EIATTR_KPARAM_INFO
	.align		4
.L_9:
        /*0018*/ 	.byte	0x04, 0x17
        /*001a*/ 	.short	(.L_11 - .L_10)
.L_10:
        /*001c*/ 	.word	0x00000000
        /*0020*/ 	.short	0x0002
        /*0022*/ 	.short	0x0010
        /*0024*/ 	.byte	0x00, 0xf0, 0x11, 0x00


	//----- nvinfo : EIATTR_KPARAM_INFO
	.align		4
.L_11:
        /*0028*/ 	.byte	0x04, 0x17
        /*002a*/ 	.short	(.L_13 - .L_12)
.L_12:
        /*002c*/ 	.word	0x00000000
        /*0030*/ 	.short	0x0001
        /*0032*/ 	.short	0x0008
        /*0034*/ 	.byte	0x00, 0xf5, 0x21, 0x00


	//----- nvinfo : EIATTR_KPARAM_INFO
	.align		4
.L_13:
        /*0038*/ 	.byte	0x04, 0x17
        /*003a*/ 	.short	(.L_15 - .L_14)
.L_14:
        /*003c*/ 	.word	0x00000000
        /*0040*/ 	.short	0x0000
        /*0042*/ 	.short	0x0000
        /*0044*/ 	.byte	0x00, 0xf5, 0x21, 0x00


	//----- nvinfo : EIATTR_SPARSE_MMA_MASK
	.align		4
.L_15:
        /*0048*/ 	.byte	0x03, 0x50
        /*004a*/ 	.short	0x0000


	//----- nvinfo : EIATTR_MAXREG_COUNT
	.align		4
        /*004c*/ 	.byte	0x03, 0x1b
        /*004e*/ 	.short	0x00ff


	//----- nvinfo : EIATTR_MERCURY_ISA_VERSION
	.align		4
        /*0050*/ 	.byte	0x03, 0x5f
        /*0052*/ 	.short	0x0101


	//----- nvinfo : EIATTR_VRC_CTA_INIT_COUNT
	.align		4
        /*0054*/ 	.byte	0x02, 0x4a
	.zero		1
	.zero		1


	//----- nvinfo : EIATTR_EXIT_INSTR_OFFSETS
	.align		4
        /*0058*/ 	.byte	0x04, 0x1c
        /*005a*/ 	.short	(.L_17 - .L_16)


	//   ....[0]....
.L_16:
        /*005c*/ 	.word	0x00000310


	//   ....[1]....
        /*0060*/ 	.word	0x000003b0


	//----- nvinfo : EIATTR_CRS_STACK_SIZE
	.align		4
.L_17:
        /*0064*/ 	.byte	0x04, 0x1e
        /*0066*/ 	.short	(.L_19 - .L_18)
.L_18:
        /*0068*/ 	.word	0x00000000


	//----- nvinfo : EIATTR_CBANK_PARAM_SIZE
	.align		4
.L_19:
        /*006c*/ 	.byte	0x03, 0x19
        /*006e*/ 	.short	0x0018


	//----- nvinfo : EIATTR_PARAM_CBANK
	.align		4
        /*0070*/ 	.byte	0x04, 0x0a
        /*0072*/ 	.short	(.L_21 - .L_20)
	.align		4
.L_20:
        /*0074*/ 	.word	index@(.nv.constant0._Z9transposePfPKfii)
        /*0078*/ 	.short	0x0380
        /*007a*/ 	.short	0x0018


	//----- nvinfo : EIATTR_SW_WAR
	.align		4
.L_21:
        /*007c*/ 	.byte	0x04, 0x36
        /*007e*/ 	.short	(.L_23 - .L_22)
.L_22:
        /*0080*/ 	.word	0x00000008
.L_23:


//--------------------- .nv.callgraph             --------------------------
	.section	.nv.callgraph,"",@"SHT_CUDA_CALLGRAPH"
	.align	4
	.sectionentsize	8
	.align		4
        /*0000*/ 	.word	0x00000000
	.align		4
        /*0004*/ 	.word	0xffffffff
	.align		4
        /*0008*/ 	.word	0x00000000
	.align		4
        /*000c*/ 	.word	0xfffffffe
	.align		4
        /*0010*/ 	.word	0x00000000
	.align		4
        /*0014*/ 	.word	0xfffffffd
	.align		4
        /*0018*/ 	.word	0x00000000
	.align		4
        /*001c*/ 	.word	0xfffffffc


//--------------------- .text._Z9transposePfPKfii --------------------------
	.section	.text._Z9transposePfPKfii,"ax",@progbits
	.align	128
        .global         _Z9transposePfPKfii
        .type           _Z9transposePfPKfii,@function
        .size           _Z9transposePfPKfii,(.L_x_3 - _Z9transposePfPKfii)
        .other          _Z9transposePfPKfii,@"STO_CUDA_ENTRY STV_DEFAULT"
_Z9transposePfPKfii:
.text._Z9transposePfPKfii:
[----:B------:R-:W-:Y:S01]  /*0000*/  LDC R1, c[0x0][0x37c] ;  /* 0x0000df00ff017b82 */ /* 0x000fe20000000800 */
[----:B------:R-:W0:Y:S01]  /*0010*/  S2R R0, SR_CTAID.Y ;  /* 0x0000000000007919 */ /* 0x000e220000002600 */
[----:B------:R-:W1:Y:S06]  /*0020*/  LDCU.64 UR6, c[0x0][0x390] ;  /* 0x00007200ff0677ac */ /* 0x000e6c0008000a00 */
[----:B------:R-:W2:Y:S01]  /*0030*/  LDC.64 R8, c[0x0][0x388] ;  /* 0x0000e200ff087b82 */ /* 0x000ea20000000a00 */
[----:B------:R-:W0:Y:S01]  /*0040*/  S2R R5, SR_TID.Y ;  /* 0x0000000000057919 */ /* 0x000e220000002200 */
[----:B------:R-:W3:Y:S01]  /*0050*/  LDCU.64 UR4, c[0x0][0x358] ;  /* 0x00006b00ff0477ac */ /* 0x000ee20008000a00 */
[----:B------:R-:W4:Y:S01]  /*0060*/  S2R R3, SR_CTAID.X ;  /* 0x0000000000037919 */ /* 0x000f220000002500 */
[----:B------:R-:W4:Y:S01]  /*0070*/  S2R R2, SR_TID.X ;  /* 0x0000000000027919 */ /* 0x000f220000002100 */
[----:B0-----:R-:W-:-:S03]  /*0080*/  LEA R0, R0, R5, 0x5 ;  /* 0x0000000500007211 */ /* 0x001fc600078e28ff */
[----:B------:R-:W0:Y:S01]  /*0090*/  LDC.64 R4, c[0x0][0x388] ;  /* 0x0000e200ff047b82 */ /* 0x000e220000000a00 */
[----:B-1----:R-:W-:Y:S02]  /*00a0*/  ISETP.GE.AND P0, PT, R0, UR7, PT ;  /* 0x0000000700007c0c */ /* 0x002fe4000bf06270 */
[----:B----4-:R-:W-:-:S04]  /*00b0*/  LEA R3, R3, R2, 0x5 ;  /* 0x0000000203037211 */ /* 0x010fc800078e28ff */
[----:B------:R-:W-:-:S13]  /*00c0*/  ISETP.GE.OR P1, PT, R3, UR6, P0 ;  /* 0x0000000603007c0c */ /* 0x000fda0008726670 */
[----:B------:R-:W-:-:S04]  /*00d0*/  @!P1 IMAD R7, R0, UR6, R3 ;  /* 0x0000000600079c24 */ /* 0x000fc8000f8e0203 */
[----:B0-----:R-:W-:Y:S01]  /*00e0*/  @!P1 IMAD.WIDE R4, R7, 0x4, R4 ;  /* 0x0000000407049825 */ /* 0x001fe200078e0204 */
[----:B------:R-:W-:Y:S01]  /*00f0*/  IADD3 R2, PT, PT, R0, 0x8, RZ ;  /* 0x0000000800027810 */ /* 0x000fe20007ffe0ff */
[----:B------:R-:W0:Y:S03]  /*0100*/  LDC.64 R6, c[0x0][0x380] ;  /* 0x0000e000ff067b82 */ /* 0x000e260000000a00 */
[----:B---3--:R1:W3:Y:S01]  /*0110*/  @!P1 LDG.E R11, desc[UR4][R4.64] ;  /* 0x00000004040b9981 */ /* 0x0082e2000c1e1900 */
[----:B------:R-:W-:Y:S01]  /*0120*/  ISETP.GE.AND P0, PT, R2, UR7, PT ;  /* 0x0000000702007c0c */ /* 0x000fe2000bf06270 */
[----:B------:R-:W-:-:S03]  /*0130*/  @!P1 IMAD R13, R3, UR7, R0 ;  /* 0x00000007030d9c24 */ /* 0x000fc6000f8e0200 */
[----:B------:R-:W-:Y:S01]  /*0140*/  ISETP.GE.OR P0, PT, R3, UR6, P0 ;  /* 0x0000000603007c0c */ /* 0x000fe20008706670 */
[----:B-1----:R-:W1:-:S12]  /*0150*/  LDC.64 R4, c[0x0][0x380] ;  /* 0x0000e000ff047b82 */ /* 0x002e580000000a00 */
[----:B------:R-:W-:Y:S02]  /*0160*/  @!P0 IMAD R15, R2, UR6, R3 ;  /* 0x00000006020f8c24 */ /* 0x000fe4000f8e0203 */
[----:B0-----:R-:W-:-:S04]  /*0170*/  @!P1 IMAD.WIDE R6, R13, 0x4, R6 ;  /* 0x000000040d069825 */ /* 0x001fc800078e0206 */
[----:B--2---:R-:W-:Y:S01]  /*0180*/  @!P0 IMAD.WIDE R8, R15, 0x4, R8 ;  /* 0x000000040f088825 */ /* 0x004fe200078e0208 */
[----:B---3--:R0:W-:Y:S05]  /*0190*/  @!P1 STG.E desc[UR4][R6.64], R11 ;  /* 0x0000000b06009986 */ /* 0x0081ea000c101904 */
[----:B------:R-:W2:Y:S01]  /*01a0*/  @!P0 LDG.E R9, desc[UR4][R8.64] ;  /* 0x0000000408098981 */ /* 0x000ea2000c1e1900 */
[----:B------:R-:W-:Y:S01]  /*01b0*/  @!P0 IADD3 R13, PT, PT, R3, 0x8, RZ ;  /* 0x00000008030d8810 */ /* 0x000fe20007ffe0ff */
[----:B------:R-:W-:Y:S01]  /*01c0*/  BSSY.RECONVERGENT B0, `(.L_x_0) ;  /* 0x0000014000007945 */ /* 0x000fe20003800200 */
[C---:B------:R-:W-:Y:S02]  /*01d0*/  IADD3 R2, PT, PT, R0.reuse, 0x10, RZ ;  /* 0x0000001000027810 */ /* 0x040fe40007ffe0ff */
[----:B------:R-:W-:Y:S01]  /*01e0*/  IADD3 R10, PT, PT, R0, 0x18, RZ ;  /* 0x00000018000a7810 */ /* 0x000fe20007ffe0ff */
[----:B------:R-:W-:Y:S01]  /*01f0*/  @!P0 IMAD R13, R13, UR7, R0 ;  /* 0x000000070d0d8c24 */ /* 0x000fe2000f8e0200 */
[----:B------:R-:W-:-:S02]  /*0200*/  ISETP.GE.AND P2, PT, R2, UR7, PT ;  /* 0x0000000702007c0c */ /* 0x000fc4000bf46270 */
[----:B------:R-:W-:Y:S01]  /*0210*/  ISETP.GE.AND P1, PT, R10, UR7, PT ;  /* 0x000000070a007c0c */ /* 0x000fe2000bf26270 */
[----:B-1----:R-:W-:Y:S01]  /*0220*/  @!P0 IMAD.WIDE R4, R13, 0x4, R4 ;  /* 0x000000040d048825 */ /* 0x002fe200078e0204 */
[C---:B------:R-:W-:Y:S02]  /*0230*/  ISETP.GE.OR P2, PT, R3.reuse, UR6, P2 ;  /* 0x0000000603007c0c */ /* 0x040fe40009746670 */
[----:B------:R-:W-:Y:S02]  /*0240*/  ISETP.GE.OR P1, PT, R3, UR6, P1 ;  /* 0x0000000603007c0c */ /* 0x000fe40008f26670 */
[----:B--2---:R0:W-:Y:S09]  /*0250*/  @!P0 STG.E desc[UR4][R4.64], R9 ;  /* 0x0000000904008986 */ /* 0x0041f2000c101904 */
[----:B------:R-:W-:Y:S05]  /*0260*/  @P2 BRA `(.L_x_1) ;  /* 0x0000000000242947 */ /* 0x000fea0003800000 */
[----:B0-----:R-:W0:Y:S01]  /*0270*/  LDC.64 R4, c[0x0][0x388] ;  /* 0x0000e200ff047b82 */ /* 0x001e220000000a00 */
[----:B------:R-:W-:-:S04]  /*0280*/  IMAD R7, R2, UR6, R3 ;  /* 0x0000000602077c24 */ /* 0x000fc8000f8e0203 */
[----:B0-----:R-:W-:-:S03]  /*0290*/  IMAD.WIDE R4, R7, 0x4, R4 ;  /* 0x0000000407047825 */ /* 0x001fc600078e0204 */
[----:B------:R-:W0:Y:S03]  /*02a0*/  LDC.64 R6, c[0x0][0x380] ;  /* 0x0000e000ff067b82 */ /* 0x000e260000000a00 */
[----:B------:R-:W2:Y:S01]  /*02b0*/  LDG.E R5, desc[UR4][R4.64] ;  /* 0x0000000404057981 */ /* 0x000ea2000c1e1900 */
[----:B------:R-:W-:-:S05]  /*02c0*/  IADD3 R9, PT, PT, R3, 0x10, RZ ;  /* 0x0000001003097810 */ /* 0x000fca0007ffe0ff */
[----:B------:R-:W-:-:S04]  /*02d0*/  IMAD R9, R9, UR7, R0 ;  /* 0x0000000709097c24 */ /* 0x000fc8000f8e0200 */
[----:B0-----:R-:W-:-:S05]  /*02e0*/  IMAD.WIDE R6, R9, 0x4, R6 ;  /* 0x0000000409067825 */ /* 0x001fca00078e0206 */
[----:B--2---:R1:W-:Y:S02]  /*02f0*/  STG.E desc[UR4][R6.64], R5 ;  /* 0x0000000506007986 */ /* 0x0043e4000c101904 */
.L_x_1:
[----:B------:R-:W-:Y:S05]  /*0300*/  BSYNC.RECONVERGENT B0 ;  /* 0x0000000000007941 */ /* 0x000fea0003800200 */
.L_x_0:
[----:B------:R-:W-:Y:S05]  /*0310*/  @P1 EXIT ;  /* 0x000000000000194d */ /* 0x000fea0003800000 */
[----:B01----:R-:W0:Y:S01]  /*0320*/  LDC.64 R4, c[0x0][0x388] ;  /* 0x0000e200ff047b82 */ /* 0x003e220000000a00 */
[----:B------:R-:W-:-:S04]  /*0330*/  IMAD R7, R10, UR6, R3 ;  /* 0x000000060a077c24 */ /* 0x000fc8000f8e0203 */
[----:B0-----:R-:W-:-:S03]  /*0340*/  IMAD.WIDE R4, R7, 0x4, R4 ;  /* 0x0000000407047825 */ /* 0x001fc600078e0204 */
[----:B------:R-:W0:Y:S03]  /*0350*/  LDC.64 R6, c[0x0][0x380] ;  /* 0x0000e000ff067b82 */ /* 0x000e260000000a00 */
[----:B------:R-:W2:Y:S01]  /*0360*/  LDG.E R5, desc[UR4][R4.64] ;  /* 0x0000000404057981 */ /* 0x000ea2000c1e1900 */
[----:B------:R-:W-:-:S05]  /*0370*/  IADD3 R3, PT, PT, R3, 0x18, RZ ;  /* 0x0000001803037810 */ /* 0x000fca0007ffe0ff */
[----:B------:R-:W-:-:S04]  /*0380*/  IMAD R3, R3, UR7, R0 ;  /* 0x0000000703037c24 */ /* 0x000fc8000f8e0200 */
[----:B0-----:R-:W-:-:S05]  /*0390*/  IMAD.WIDE R2, R3, 0x4, R6 ;  /* 0x0000000403027825 */ /* 0x001fca00078e0206 */
[----:B--2---:R-:W-:Y:S01]  /*03a0*/  STG.E desc[UR4][R2.64], R5 ;  /* 0x0000000502007986 */ /* 0x004fe2000c101904 */
[----:B------:R-:W-:Y:S05]  /*03b0*/  EXIT ;  /* 0x000000000000794d */ /* 0x000fea0003800000 */
.L_x_2:
[----:B------:R-:W-:-:S00]  /*03c0*/  BRA `(.L_x_2) ;  /* 0xfffffffc00fc7947 */ /* 0x000fc0000383ffff */
[----:B------:R-:W-:-:S00]  /*03d0*/  NOP ;  /* 0x0000000000007918 */ /* 0x000fc00000000000 */
        /* <DEDUP_REMOVED lines=10> */
.L_x_3:


//--------------------- .nv.shared.reserved.0     --------------------------
	.section	.nv.shared.reserved.0,"aw",@nobits
	.weak		__nv_reservedSMEM_offset_0_alias
	.size		__nv_reservedSMEM_offset_0_alias, 0, 64
	.other		__nv_reservedSMEM_offset_0_alias,@"STO_CUDA_RESERVED_SHARED STV_DEFAULT"
__nv_reservedSMEM_offset_0_alias:
	.zero		0
	.zero		64


//--------------------- .nv.constant0._Z9transposePfPKfii --------------------------
	.section	.nv.constant0._Z9transposePfPKfii,"a",@progbits
	.sectionflags	@""
	.align	4
.nv.constant0._Z9transposePfPKfii:
	.zero		920


//--------------------- SYMBOLS --------------------------

	.type		.nv.reservedSmem.offset0,@object
	.size		.nv.reservedSmem.offset0,0x4
